	.headerflags	@"EF_CUDA_TEXMODE_UNIFIED EF_CUDA_64BIT_ADDRESS EF_CUDA_ACCELERATORS EF_CUDA_SM90 EF_CUDA_VIRTUAL_SM(EF_CUDA_SM90)"
	.elftype	@"ET_EXEC"


//--------------------- .nv.info                  --------------------------
	.section	.nv.info,"",@"SHT_CUDA_INFO"
	.align	4


	//----- nvinfo : EIATTR_REGCOUNT
	.align		4
        /*0000*/ 	.byte	0x04, 0x2f
        /*0002*/ 	.short	(.L_2 - .L_1)
	.align		4
.L_1:
        /*0004*/ 	.word	index@(triton_poi_fused__native_batch_norm_legit_2)
        /*0008*/ 	.word	0x0000000e


	//----- nvinfo : EIATTR_MIN_STACK_SIZE
	.align		4
.L_2:
        /*000c*/ 	.byte	0x04, 0x12
        /*000e*/ 	.short	(.L_4 - .L_3)
	.align		4
.L_3:
        /*0010*/ 	.word	index@(triton_poi_fused__native_batch_norm_legit_2)
        /*0014*/ 	.word	0x00000000


	//----- nvinfo : EIATTR_FRAME_SIZE
	.align		4
.L_4:
        /*0018*/ 	.byte	0x04, 0x11
        /*001a*/ 	.short	(.L_6 - .L_5)
	.align		4
.L_5:
        /*001c*/ 	.word	index@(triton_poi_fused__native_batch_norm_legit_2)
        /*0020*/ 	.word	0x00000000


	//----- nvinfo : EIATTR_MIN_STACK_SIZE
	.align		4
.L_6:
        /*0024*/ 	.byte	0x04, 0x12
        /*0026*/ 	.short	(.L_8 - .L_7)
	.align		4
.L_7:
        /*0028*/ 	.word	index@(triton_poi_fused__native_batch_norm_legit_2)
        /*002c*/ 	.word	0x00000000
.L_8:


//--------------------- .nv.info.triton_poi_fused__native_batch_norm_legit_2 --------------------------
	.section	.nv.info.triton_poi_fused__native_batch_norm_legit_2,"",@"SHT_CUDA_INFO"
	.sectionflags	@""
	.align	4


	//----- nvinfo : EIATTR_CUDA_API_VERSION
	.align		4
        /*0000*/ 	.byte	0x04, 0x37
        /*0002*/ 	.short	(.L_10 - .L_9)
.L_9:
        /*0004*/ 	.word	0x0000007c


	//----- nvinfo : EIATTR_KPARAM_INFO
	.align		4
.L_10:
        /*0008*/ 	.byte	0x04, 0x17
        /*000a*/ 	.short	(.L_12 - .L_11)
.L_11:
        /*000c*/ 	.word	0x00000000
        /*0010*/ 	.short	0x0003
        /*0012*/ 	.short	0x0018
        /*0014*/ 	.byte	0x00, 0xf0, 0x11, 0x00


	//----- nvinfo : EIATTR_KPARAM_INFO
	.align		4
.L_12:
        /*0018*/ 	.byte	0x04, 0x17
        /*001a*/ 	.short	(.L_14 - .L_13)
.L_13:
        /*001c*/ 	.word	0x00000000
        /*0020*/ 	.short	0x0002
        /*0022*/ 	.short	0x0010
        /*0024*/ 	.byte	0x00, 0xf4, 0x21, 0x00


	//----- nvinfo : EIATTR_KPARAM_INFO
	.align		4
.L_14:
        /*0028*/ 	.byte	0x04, 0x17
        /*002a*/ 	.short	(.L_16 - .L_15)
.L_15:
        /*002c*/ 	.word	0x00000000
        /*0030*/ 	.short	0x0001
        /*0032*/ 	.short	0x0008
        /*0034*/ 	.byte	0x00, 0xf4, 0x21, 0x00


	//----- nvinfo : EIATTR_KPARAM_INFO
	.align		4
.L_16:
        /*0038*/ 	.byte	0x04, 0x17
        /*003a*/ 	.short	(.L_18 - .L_17)
.L_17:
        /*003c*/ 	.word	0x00000000
        /*0040*/ 	.short	0x0000
        /*0042*/ 	.short	0x0000
        /*0044*/ 	.byte	0x00, 0xf4, 0x21, 0x00


	//----- nvinfo : EIATTR_SPARSE_MMA_MASK
	.align		4
.L_18:
        /*0048*/ 	.byte	0x03, 0x50
        /*004a*/ 	.short	0x0000


	//----- nvinfo : EIATTR_MAXREG_COUNT
	.align		4
        /*004c*/ 	.byte	0x03, 0x1b
        /*004e*/ 	.short	0x00ff


	//----- nvinfo : EIATTR_EXIT_INSTR_OFFSETS
	.align		4
        /*0050*/ 	.byte	0x04, 0x1c
        /*0052*/ 	.short	(.L_20 - .L_19)


	//   ....[0]....
.L_19:
        /*0054*/ 	.word	0x00000230


	//   ....[1]....
        /*0058*/ 	.word	0x00000270


	//----- nvinfo : EIATTR_REQNTID
	.align		4
.L_20:
        /*005c*/ 	.byte	0x04, 0x10
        /*005e*/ 	.short	(.L_22 - .L_21)
.L_21:
        /*0060*/ 	.word	0x00000080
        /*0064*/ 	.word	0x00000001
        /*0068*/ 	.word	0x00000001


	//----- nvinfo : EIATTR_CBANK_PARAM_SIZE
	.align		4
.L_22:
        /*006c*/ 	.byte	0x03, 0x19
        /*006e*/ 	.short	0x001c


	//----- nvinfo : EIATTR_PARAM_CBANK
	.align		4
        /*0070*/ 	.byte	0x04, 0x0a
        /*0072*/ 	.short	(.L_24 - .L_23)
	.align		4
.L_23:
        /*0074*/ 	.word	index@(.nv.constant0.triton_poi_fused__native_batch_norm_legit_2)
        /*0078*/ 	.short	0x0210
        /*007a*/ 	.short	0x001c


	//----- nvinfo : EIATTR_SW_WAR
	.align		4
.L_24:
        /*007c*/ 	.byte	0x04, 0x36
        /*007e*/ 	.short	(.L_26 - .L_25)
.L_25:
        /*0080*/ 	.word	0x00000008
.L_26:


//--------------------- .nv.callgraph             --------------------------
	.section	.nv.callgraph,"",@"SHT_CUDA_CALLGRAPH"
	.align	4
	.sectionentsize	8
	.align		4
        /*0000*/ 	.word	0x00000000
	.align		4
        /*0004*/ 	.word	0xffffffff
	.align		4
        /*0008*/ 	.word	0x00000000
	.align		4
        /*000c*/ 	.word	0xfffffffe
	.align		4
        /*0010*/ 	.word	0x00000000
	.align		4
        /*0014*/ 	.word	0xfffffffd
	.align		4
        /*0018*/ 	.word	0x00000000
	.align		4
        /*001c*/ 	.word	0xfffffffc


//--------------------- .nv.constant4             --------------------------
	.section	.nv.constant4,"a",@progbits
	.align	8
	.align		8
.nv.constant4:
        /*0000*/ 	.dword	_$_str


//--------------------- .text.triton_poi_fused__native_batch_norm_legit_2 --------------------------
	.section	.text.triton_poi_fused__native_batch_norm_legit_2,"ax",@progbits
	.align	128
        .global         triton_poi_fused__native_batch_norm_legit_2
        .type           triton_poi_fused__native_batch_norm_legit_2,@function
        .size           triton_poi_fused__native_batch_norm_legit_2,(.L_x_1 - triton_poi_fused__native_batch_norm_legit_2)
        .other          triton_poi_fused__native_batch_norm_legit_2,@"STO_CUDA_ENTRY STV_DEFAULT"
triton_poi_fused__native_batch_norm_legit_2:
.text.triton_poi_fused__native_batch_norm_legit_2:
[----:B------:R-:W0:Y:S02]  /*0000*/  LDC R1, c[0x0][0x28] ;  /* 0x00000a00ff017b82 */ /* 0x000e240000000800 */
[----:B------:R-:W1:Y:S01]  /*0010*/  S2R R5, SR_TID.X ;  /* 0x0000000000057919 */ /* 0x000e620000002100 */
[----:B------:R-:W2:Y:S01]  /*0020*/  LDC.64 R6, c[0x0][0x210] ;  /* 0x00008400ff067b82 */ /* 0x000ea20000000a00 */
[----:B------:R-:W-:Y:S01]  /*0030*/  CS2R R8, SRZ ;  /* 0x0000000000087805 */ /* 0x000fe2000001ff00 */
[----:B------:R-:W-:Y:S01]  /*0040*/  ULDC.64 UR4, c[0x0][0x208] ;  /* 0x0000820000047ab9 */ /* 0x000fe20000000a00 */
[----:B------:R-:W3:Y:S01]  /*0050*/  S2R R0, SR_CTAID.X ;  /* 0x0000000000007919 */ /* 0x000ee20000002500 */
[----:B------:R-:W-:Y:S02]  /*0060*/  MOV R4, RZ ;  /* 0x000000ff00047202 */ /* 0x000fe40000000f00 */
[----:B-1----:R-:W-:-:S04]  /*0070*/  LOP3.LUT R5, R5, 0x7f, RZ, 0xc0, !PT ;  /* 0x0000007f05057812 */ /* 0x002fc800078ec0ff */
[----:B---3--:R-:W-:Y:S01]  /*0080*/  LEA R5, R0, R5, 0x7 ;  /* 0x0000000500057211 */ /* 0x008fe200078e38ff */
[----:B------:R-:W-:-:S03]  /*0090*/  HFMA2.MMA R0, -RZ, RZ, 0, 0 ;  /* 0x00000000ff007435 */ /* 0x000fc600000001ff */
[C---:B------:R-:W-:Y:S02]  /*00a0*/  ISETP.GE.AND P0, PT, R5.reuse, 0x400, PT ;  /* 0x000004000500780c */ /* 0x040fe40003f06270 */
[----:B------:R-:W-:-:S05]  /*00b0*/  SHF.L.U32 R3, R5, 0x2, RZ ;  /* 0x0000000205037819 */ /* 0x000fca00000006ff */
[----:B--2---:R-:W-:-:S06]  /*00c0*/  IMAD.WIDE R6, R3, 0x4, R6 ;  /* 0x0000000403067825 */ /* 0x004fcc00078e0206 */
[----:B------:R-:W2:Y:S04]  /*00d0*/  @!P0 LDG.E.EL R0, desc[UR4][R6.64] ;  /* 0x0000000406008981 */ /* 0x000ea8000c2e1900 */
[----:B------:R-:W2:Y:S04]  /*00e0*/  @!P0 LDG.E.EL R9, desc[UR4][R6.64+0x4] ;  /* 0x0000040406098981 */ /* 0x000ea8000c2e1900 */
[----:B------:R-:W3:Y:S04]  /*00f0*/  @!P0 LDG.E.EL R4, desc[UR4][R6.64+0x8] ;  /* 0x0000080406048981 */ /* 0x000ee8000c2e1900 */
[----:B------:R1:W4:Y:S02]  /*0100*/  @!P0 LDG.E.EL R8, desc[UR4][R6.64+0xc] ;  /* 0x00000c0406088981 */ /* 0x000324000c2e1900 */
[----:B-1----:R-:W1:Y:S01]  /*0110*/  LDC.64 R6, c[0x0][0x220] ;  /* 0x00008800ff067b82 */ /* 0x002e620000000a00 */
[----:B--2---:R-:W-:-:S04]  /*0120*/  FADD R3, R9, R0 ;  /* 0x0000000009037221 */ /* 0x004fc80000000000 */
[----:B---3--:R-:W-:-:S03]  /*0130*/  FADD R11, R3, R4 ;  /* 0x00000004030b7221 */ /* 0x008fc60000000000 */
[----:B------:R-:W2:Y:S01]  /*0140*/  LDC.64 R2, c[0x0][0x218] ;  /* 0x00008600ff027b82 */ /* 0x000ea20000000a00 */
[----:B----4-:R-:W-:-:S04]  /*0150*/  FADD R11, R11, R8 ;  /* 0x000000080b0b7221 */ /* 0x010fc80000000000 */
[----:B------:R-:W-:-:S04]  /*0160*/  FMUL R11, R11, 0.25 ;  /* 0x3e8000000b0b7820 */ /* 0x000fc80000400000 */
[C---:B------:R-:W-:Y:S01]  /*0170*/  FADD R9, -R11.reuse, R9 ;  /* 0x000000090b097221 */ /* 0x040fe20000000100 */
[C---:B------:R-:W-:Y:S01]  /*0180*/  FADD R0, -R11.reuse, R0 ;  /* 0x000000000b007221 */ /* 0x040fe20000000100 */
[C---:B------:R-:W-:Y:S01]  /*0190*/  FADD R4, -R11.reuse, R4 ;  /* 0x000000040b047221 */ /* 0x040fe20000000100 */
[----:B------:R-:W-:Y:S01]  /*01a0*/  FADD R8, -R11, R8 ;  /* 0x000000080b087221 */ /* 0x000fe20000000100 */
[----:B------:R-:W-:-:S04]  /*01b0*/  FMUL R9, R9, R9 ;  /* 0x0000000909097220 */ /* 0x000fc80000400000 */
[----:B------:R-:W-:Y:S01]  /*01c0*/  FFMA R9, R0, R0, R9 ;  /* 0x0000000000097223 */ /* 0x000fe20000000009 */
[----:B------:R-:W-:-:S03]  /*01d0*/  HFMA2.MMA R0, -RZ, RZ, 1.625, 0 ;  /* 0x3e800000ff007435 */ /* 0x000fc600000001ff */
[----:B------:R-:W-:Y:S01]  /*01e0*/  FFMA R9, R4, R4, R9 ;  /* 0x0000000404097223 */ /* 0x000fe20000000009 */
[----:B--2---:R-:W-:-:S04]  /*01f0*/  IMAD.WIDE R2, R5, 0x4, R2 ;  /* 0x0000000405027825 */ /* 0x004fc800078e0202 */
[----:B------:R-:W-:Y:S01]  /*0200*/  FFMA R9, R8, R8, R9 ;  /* 0x0000000808097223 */ /* 0x000fe20000000009 */
[----:B------:R2:W-:Y:S03]  /*0210*/  @!P0 STG.E desc[UR4][R2.64], R11 ;  /* 0x0000000b02008986 */ /* 0x0005e6000c101904 */
[----:B------:R-:W-:Y:S01]  /*0220*/  FFMA R9, R9, R0, 9.9999997473787516356e-06 ;  /* 0x3727c5ac09097423 */ /* 0x000fe20000000000 */
[----:B-1----:R-:W-:Y:S06]  /*0230*/  @P0 EXIT ;  /* 0x000000000000094d */ /* 0x002fec0003800000 */
[----:B------:R-:W0:Y:S01]  /*0240*/  MUFU.RSQ R9, R9 ;  /* 0x0000000900097308 */ /* 0x000e220000001400 */
[----:B--2---:R-:W-:-:S05]  /*0250*/  IMAD.WIDE R2, R5, 0x4, R6 ;  /* 0x0000000405027825 */ /* 0x004fca00078e0206 */
[----:B0-----:R-:W-:Y:S01]  /*0260*/  STG.E desc[UR4][R2.64], R9 ;  /* 0x0000000902007986 */ /* 0x001fe2000c101904 */
[----:B------:R-:W-:Y:S05]  /*0270*/  EXIT ;  /* 0x000000000000794d */ /* 0x000fea0003800000 */
.L_x_0:
[----:B------:R-:W-:-:S00]  /*0280*/  BRA `(.L_x_0) ;  /* 0xfffffffc00fc7947 */ /* 0x000fc0000383ffff */
[----:B------:R-:W-:-:S00]  /*0290*/  NOP ;  /* 0x0000000000007918 */ /* 0x000fc00000000000 */
        /* <DEDUP_REMOVED lines=14> */
.L_x_1:


//--------------------- .nv.global.init           --------------------------
	.section	.nv.global.init,"aw",@progbits
.nv.global.init:
	.type		_$_str,@object
	.size		_$_str,(.L_0 - _$_str)
_$_str:
        /*0000*/ 	.byte	0x5f, 0x5f, 0x43, 0x55, 0x44, 0x41, 0x5f, 0x46, 0x54, 0x5a, 0x00
.L_0:


//--------------------- .nv.constant0.triton_poi_fused__native_batch_norm_legit_2 --------------------------
	.section	.nv.constant0.triton_poi_fused__native_batch_norm_legit_2,"a",@progbits
	.sectionflags	@""
	.align	4
.nv.constant0.triton_poi_fused__native_batch_norm_legit_2:
	.zero		556
